//
// Generated by NVIDIA NVVM Compiler
//
// Compiler Build ID: CL-36424714
// Cuda compilation tools, release 13.0, V13.0.88
// Based on NVVM 20.0.0
//

.version 9.0
.target sm_100
.address_size 64

	// .globl	_Z10stencil_1dPiS_

.visible .entry _Z10stencil_1dPiS_(
	.param .u64 .ptr .align 1 _Z10stencil_1dPiS__param_0,
	.param .u64 .ptr .align 1 _Z10stencil_1dPiS__param_1
)
{
	.reg .b32 	%r<37>;
	.reg .b64 	%rd<8>;

	ld.param.u64 	%rd1, [_Z10stencil_1dPiS__param_0];
	ld.param.u64 	%rd2, [_Z10stencil_1dPiS__param_1];
	mov.u32 	%r1, %tid.x;
	mov.u32 	%r2, %ntid.x;
	mov.u32 	%r3, %ctaid.x;
	mad.lo.s32 	%r4, %r2, %r3, %r1;
	cvta.to.global.u64 	%rd3, %rd1;
	mul.wide.s32 	%rd4, %r4, 4;
	add.s64 	%rd5, %rd3, %rd4;
	ld.global.u32 	%r5, [%rd5];
	shl.b32 	%r6, %r5, 1;
	ld.global.u32 	%r7, [%rd5+4];
	add.s32 	%r8, %r7, %r6;
	ld.global.u32 	%r9, [%rd5+12];
	add.s32 	%r10, %r9, %r8;
	ld.global.u32 	%r11, [%rd5+24];
	add.s32 	%r12, %r11, %r10;
	ld.global.u32 	%r13, [%rd5+40];
	add.s32 	%r14, %r13, %r12;
	ld.global.u32 	%r15, [%rd5+60];
	add.s32 	%r16, %r15, %r14;
	ld.global.u32 	%r17, [%rd5+84];
	add.s32 	%r18, %r17, %r16;
	ld.global.u32 	%r19, [%rd5+112];
	add.s32 	%r20, %r19, %r18;
	ld.global.u32 	%r21, [%rd5+144];
	add.s32 	%r22, %r21, %r20;
	ld.global.u32 	%r23, [%rd5+180];
	add.s32 	%r24, %r23, %r22;
	ld.global.u32 	%r25, [%rd5+220];
	add.s32 	%r26, %r25, %r24;
	ld.global.u32 	%r27, [%rd5+264];
	add.s32 	%r28, %r27, %r26;
	ld.global.u32 	%r29, [%rd5+312];
	add.s32 	%r30, %r29, %r28;
	ld.global.u32 	%r31, [%rd5+364];
	add.s32 	%r32, %r31, %r30;
	ld.global.u32 	%r33, [%rd5+420];
	add.s32 	%r34, %r33, %r32;
	ld.global.u32 	%r35, [%rd5+480];
	add.s32 	%r36, %r35, %r34;
	cvta.to.global.u64 	%rd6, %rd2;
	add.s64 	%rd7, %rd6, %rd4;
	st.global.u32 	[%rd7], %r36;
	ret;

}


// ===== COMPILED SASS (sm_100) =====

	.target	sm_100

	.elftype	@"ET_EXEC"


//--------------------- .note.nv.tkinfo           --------------------------
	.section	.note.nv.tkinfo,"",@"SHT_NOTE"
	.sectionflags	@"SHF_NOTE_NV_TKINFO"
	.tkinfo
        /*0018*/ 	.word	0x00000002
        /*0030*/ 	.string	""
        /*0030*/ 	.string	"ptxas"
        /*0030*/ 	.string	"Cuda compilation tools, release 13.0, V13.0.88"
        /*0030*/ 	.string	"Build cuda_13.0.r13.0/compiler.36424714_0"
        /*0030*/ 	.string	"-arch sm_100 -m 64 "



//--------------------- .note.nv.cuinfo           --------------------------
	.section	.note.nv.cuinfo,"",@"SHT_NOTE"
	.sectionflags	@"SHF_NOTE_NV_CUINFO"
        /*0018*/ 	.short	0x0002
        /*001a*/ 	.short	0x0064
        /*001c*/ 	.short	0x0082
	.zero		2


//--------------------- .nv.info                  --------------------------
	.section	.nv.info,"",@"SHT_CUDA_INFO"
	.align	4


	//----- nvinfo : EIATTR_REGCOUNT
	.align		4
        /*0000*/ 	.byte	0x04, 0x2f
        /*0002*/ 	.short	(.L_1 - .L_0)
	.align		4
.L_0:
        /*0004*/ 	.word	index@(_Z10stencil_1dPiS_)
        /*0008*/ 	.word	0x00000017


	//----- nvinfo : EIATTR_FRAME_SIZE
	.align		4
.L_1:
        /*000c*/ 	.byte	0x04, 0x11
        /*000e*/ 	.short	(.L_3 - .L_2)
	.align		4
.L_2:
        /*0010*/ 	.word	index@(_Z10stencil_1dPiS_)
        /*0014*/ 	.word	0x00000000


	//----- nvinfo : EIATTR_MIN_STACK_SIZE
	.align		4
.L_3:
        /*0018*/ 	.byte	0x04, 0x12
        /*001a*/ 	.short	(.L_5 - .L_4)
	.align		4
.L_4:
        /*001c*/ 	.word	index@(_Z10stencil_1dPiS_)
        /*0020*/ 	.word	0x00000000
.L_5:


//--------------------- .nv.compat                --------------------------
	.section	.nv.compat,"",@"SHT_CUDA_COMPAT_INFO"
	.align	4
        /*0000*/ 	.byte	0x02, 0x09, 0x00, 0x00, 0x02, 0x02, 0x01, 0x00, 0x02, 0x05, 0x05, 0x00, 0x03, 0x07, 0x01, 0x01
        /*0010*/ 	.byte	0x02, 0x03, 0x00, 0x00, 0x02, 0x06, 0x01, 0x00, 0x04, 0x0b, 0x08, 0x00, 0x09, 0x00, 0x00, 0x00
        /*0020*/ 	.byte	0x00, 0x00, 0x00, 0x00


//--------------------- .nv.info._Z10stencil_1dPiS_ --------------------------
	.section	.nv.info._Z10stencil_1dPiS_,"",@"SHT_CUDA_INFO"
	.sectionflags	@""
	.align	4


	//----- nvinfo : EIATTR_CUDA_API_VERSION
	.align		4
        /*0000*/ 	.byte	0x04, 0x37
        /*0002*/ 	.short	(.L_7 - .L_6)
.L_6:
        /*0004*/ 	.word	0x00000082


	//----- nvinfo : EIATTR_KPARAM_INFO
	.align		4
.L_7:
        /*0008*/ 	.byte	0x04, 0x17
        /*000a*/ 	.short	(.L_9 - .L_8)
.L_8:
        /*000c*/ 	.word	0x00000000
        /*0010*/ 	.short	0x0001
        /*0012*/ 	.short	0x0008
        /*0014*/ 	.byte	0x00, 0xf5, 0x21, 0x00


	//----- nvinfo : EIATTR_KPARAM_INFO
	.align		4
.L_9:
        /*0018*/ 	.byte	0x04, 0x17
        /*001a*/ 	.short	(.L_11 - .L_10)
.L_10:
        /*001c*/ 	.word	0x00000000
        /*0020*/ 	.short	0x0000
        /*0022*/ 	.short	0x0000
        /*0024*/ 	.byte	0x00, 0xf5, 0x21, 0x00


	//----- nvinfo : EIATTR_SPARSE_MMA_MASK
	.align		4
.L_11:
        /*0028*/ 	.byte	0x03, 0x50
        /*002a*/ 	.short	0x0000


	//----- nvinfo : EIATTR_MAXREG_COUNT
	.align		4
        /*002c*/ 	.byte	0x03, 0x1b
        /*002e*/ 	.short	0x00ff


	//----- nvinfo : EIATTR_MERCURY_ISA_VERSION
	.align		4
        /*0030*/ 	.byte	0x03, 0x5f
        /*0032*/ 	.short	0x0101


	//----- nvinfo : EIATTR_VRC_CTA_INIT_COUNT
	.align		4
        /*0034*/ 	.byte	0x02, 0x4a
	.zero		1
	.zero		1


	//----- nvinfo : EIATTR_EXIT_INSTR_OFFSETS
	.align		4
        /*0038*/ 	.byte	0x04, 0x1c
        /*003a*/ 	.short	(.L_13 - .L_12)


	//   ....[0]....
.L_12:
        /*003c*/ 	.word	0x00000230


	//----- nvinfo : EIATTR_CBANK_PARAM_SIZE
	.align		4
.L_13:
        /*0040*/ 	.byte	0x03, 0x19
        /*0042*/ 	.short	0x0010


	//----- nvinfo : EIATTR_PARAM_CBANK
	.align		4
        /*0044*/ 	.byte	0x04, 0x0a
        /*0046*/ 	.short	(.L_15 - .L_14)
	.align		4
.L_14:
        /*0048*/ 	.word	index@(.nv.constant0._Z10stencil_1dPiS_)
        /*004c*/ 	.short	0x0380
        /*004e*/ 	.short	0x0010


	//----- nvinfo : EIATTR_SW_WAR
	.align		4
.L_15:
        /*0050*/ 	.byte	0x04, 0x36
        /*0052*/ 	.short	(.L_17 - .L_16)
.L_16:
        /*0054*/ 	.word	0x00000008
.L_17:


//--------------------- .nv.callgraph             --------------------------
	.section	.nv.callgraph,"",@"SHT_CUDA_CALLGRAPH"
	.align	4
	.sectionentsize	8
	.align		4
        /*0000*/ 	.word	0x00000000
	.align		4
        /*0004*/ 	.word	0xffffffff
	.align		4
        /*0008*/ 	.word	0x00000000
	.align		4
        /*000c*/ 	.word	0xfffffffe
	.align		4
        /*0010*/ 	.word	0x00000000
	.align		4
        /*0014*/ 	.word	0xfffffffd
	.align		4
        /*0018*/ 	.word	0x00000000
	.align		4
        /*001c*/ 	.word	0xfffffffc


//--------------------- .text._Z10stencil_1dPiS_  --------------------------
	.section	.text._Z10stencil_1dPiS_,"ax",@progbits
	.align	128
        .global         _Z10stencil_1dPiS_
        .type           _Z10stencil_1dPiS_,@function
        .size           _Z10stencil_1dPiS_,(.L_x_1 - _Z10stencil_1dPiS_)
        .other          _Z10stencil_1dPiS_,@"STO_CUDA_ENTRY STV_DEFAULT"
_Z10stencil_1dPiS_:
.text._Z10stencil_1dPiS_:
[----:B------:R-:W-:Y:S01]  /*0000*/  LDC R1, c[0x0][0x37c] ;  /* 0x0000df00ff017b82 */ /* 0x000fe20000000800 */
[----:B------:R-:W0:Y:S07]  /*0010*/  S2R R7, SR_TID.X ;  /* 0x0000000000077919 */ /* 0x000e2e0000002100 */
[----:B------:R-:W1:Y:S01]  /*0020*/  LDC.64 R4, c[0x0][0x380] ;  /* 0x0000e000ff047b82 */ /* 0x000e620000000a00 */
[----:B------:R-:W0:Y:S01]  /*0030*/  LDCU UR6, c[0x0][0x360] ;  /* 0x00006c00ff0677ac */ /* 0x000e220008000800 */
[----:B------:R-:W0:Y:S01]  /*0040*/  S2R R0, SR_CTAID.X ;  /* 0x0000000000007919 */ /* 0x000e220000002500 */
[----:B------:R-:W2:Y:S01]  /*0050*/  LDCU.64 UR4, c[0x0][0x358] ;  /* 0x00006b00ff0477ac */ /* 0x000ea20008000a00 */
[----:B0-----:R-:W-:-:S04]  /*0060*/  IMAD R7, R0, UR6, R7 ;  /* 0x0000000600077c24 */ /* 0x001fc8000f8e0207 */
[----:B-1----:R-:W-:-:S05]  /*0070*/  IMAD.WIDE R4, R7, 0x4, R4 ;  /* 0x0000000407047825 */ /* 0x002fca00078e0204 */
[----:B--2---:R-:W2:Y:S04]  /*0080*/  LDG.E R2, desc[UR4][R4.64] ;  /* 0x0000000404027981 */ /* 0x004ea8000c1e1900 */
[----:B------:R-:W2:Y:S04]  /*0090*/  LDG.E R3, desc[UR4][R4.64+0x4] ;  /* 0x0000040404037981 */ /* 0x000ea8000c1e1900 */
[----:B------:R-:W3:Y:S04]  /*00a0*/  LDG.E R9, desc[UR4][R4.64+0xc] ;  /* 0x00000c0404097981 */ /* 0x000ee8000c1e1900 */
[----:B------:R-:W3:Y:S04]  /*00b0*/  LDG.E R8, desc[UR4][R4.64+0x18] ;  /* 0x0000180404087981 */ /* 0x000ee8000c1e1900 */
[----:B------:R-:W4:Y:S04]  /*00c0*/  LDG.E R11, desc[UR4][R4.64+0x28] ;  /* 0x00002804040b7981 */ /* 0x000f28000c1e1900 */
[----:B------:R-:W4:Y:S04]  /*00d0*/  LDG.E R10, desc[UR4][R4.64+0x3c] ;  /* 0x00003c04040a7981 */ /* 0x000f28000c1e1900 */
[----:B------:R-:W5:Y:S04]  /*00e0*/  LDG.E R13, desc[UR4][R4.64+0x54] ;  /* 0x00005404040d7981 */ /* 0x000f68000c1e1900 */
        /* <DEDUP_REMOVED lines=8> */
[----:B------:R-:W5:Y:S01]  /*0170*/  LDG.E R20, desc[UR4][R4.64+0x1e0] ;  /* 0x0001e00404147981 */ /* 0x000f62000c1e1900 */
[----:B--2---:R-:W-:-:S02]  /*0180*/  IMAD R6, R2, 0x2, R3 ;  /* 0x0000000202067824 */ /* 0x004fc400078e0203 */
[----:B------:R-:W0:Y:S03]  /*0190*/  LDC.64 R2, c[0x0][0x388] ;  /* 0x0000e200ff027b82 */ /* 0x000e260000000a00 */
[----:B---3--:R-:W-:-:S04]  /*01a0*/  IADD3 R6, PT, PT, R8, R9, R6 ;  /* 0x0000000908067210 */ /* 0x008fc80007ffe006 */
[----:B----4-:R-:W-:-:S04]  /*01b0*/  IADD3 R6, PT, PT, R10, R11, R6 ;  /* 0x0000000b0a067210 */ /* 0x010fc80007ffe006 */
[----:B-----5:R-:W-:Y:S01]  /*01c0*/  IADD3 R6, PT, PT, R12, R13, R6 ;  /* 0x0000000d0c067210 */ /* 0x020fe20007ffe006 */
[----:B0-----:R-:W-:-:S03]  /*01d0*/  IMAD.WIDE R2, R7, 0x4, R2 ;  /* 0x0000000407027825 */ /* 0x001fc600078e0202 */
[----:B------:R-:W-:-:S04]  /*01e0*/  IADD3 R6, PT, PT, R14, R15, R6 ;  /* 0x0000000f0e067210 */ /* 0x000fc80007ffe006 */
[----:B------:R-:W-:-:S04]  /*01f0*/  IADD3 R6, PT, PT, R16, R17, R6 ;  /* 0x0000001110067210 */ /* 0x000fc80007ffe006 */
[----:B------:R-:W-:-:S04]  /*0200*/  IADD3 R19, PT, PT, R18, R19, R6 ;  /* 0x0000001312137210 */ /* 0x000fc80007ffe006 */
[----:B------:R-:W-:-:S05]  /*0210*/  IADD3 R19, PT, PT, R20, R0, R19 ;  /* 0x0000000014137210 */ /* 0x000fca0007ffe013 */
[----:B------:R-:W-:Y:S01]  /*0220*/  STG.E desc[UR4][R2.64], R19 ;  /* 0x0000001302007986 */ /* 0x000fe2000c101904 */
[----:B------:R-:W-:Y:S05]  /*0230*/  EXIT ;  /* 0x000000000000794d */ /* 0x000fea0003800000 */
.L_x_0:
[----:B------:R-:W-:-:S00]  /*0240*/  BRA `(.L_x_0) ;  /* 0xfffffffc00fc7947 */ /* 0x000fc0000383ffff */
[----:B------:R-:W-:-:S00]  /*0250*/  NOP ;  /* 0x0000000000007918 */ /* 0x000fc00000000000 */
        /* <DEDUP_REMOVED lines=10> */
.L_x_1:


//--------------------- .nv.shared.reserved.0     --------------------------
	.section	.nv.shared.reserved.0,"aw",@nobits
	.weak		__nv_reservedSMEM_offset_0_alias
	.size		__nv_reservedSMEM_offset_0_alias, 0, 64
	.other		__nv_reservedSMEM_offset_0_alias,@"STO_CUDA_RESERVED_SHARED STV_DEFAULT"
__nv_reservedSMEM_offset_0_alias:
	.zero		0
	.zero		64


//--------------------- .nv.constant0._Z10stencil_1dPiS_ --------------------------
	.section	.nv.constant0._Z10stencil_1dPiS_,"a",@progbits
	.sectionflags	@""
	.align	4
.nv.constant0._Z10stencil_1dPiS_:
	.zero		912


//--------------------- SYMBOLS --------------------------

	.type		.nv.reservedSmem.offset0,@object
	.size		.nv.reservedSmem.offset0,0x4
